	.headerflags	@"EF_CUDA_TEXMODE_UNIFIED EF_CUDA_64BIT_ADDRESS EF_CUDA_ACCELERATORS EF_CUDA_SM90 EF_CUDA_VIRTUAL_SM(EF_CUDA_SM90)"
	.elftype	@"ET_EXEC"


//--------------------- .nv.info                  --------------------------
	.section	.nv.info,"",@"SHT_CUDA_INFO"
	.align	4


	//----- nvinfo : EIATTR_REGCOUNT
	.align		4
        /*0000*/ 	.byte	0x04, 0x2f
        /*0002*/ 	.short	(.L_1 - .L_0)
	.align		4
.L_0:
        /*0004*/ 	.word	index@(triton_poi_fused_avg_pool2d_9)
        /*0008*/ 	.word	0x00000020


	//----- nvinfo : EIATTR_MIN_STACK_SIZE
	.align		4
.L_1:
        /*000c*/ 	.byte	0x04, 0x12
        /*000e*/ 	.short	(.L_3 - .L_2)
	.align		4
.L_2:
        /*0010*/ 	.word	index@(triton_poi_fused_avg_pool2d_9)
        /*0014*/ 	.word	0x00000000


	//----- nvinfo : EIATTR_FRAME_SIZE
	.align		4
.L_3:
        /*0018*/ 	.byte	0x04, 0x11
        /*001a*/ 	.short	(.L_5 - .L_4)
	.align		4
.L_4:
        /*001c*/ 	.word	index@(triton_poi_fused_avg_pool2d_9)
        /*0020*/ 	.word	0x00000000


	//----- nvinfo : EIATTR_MIN_STACK_SIZE
	.align		4
.L_5:
        /*0024*/ 	.byte	0x04, 0x12
        /*0026*/ 	.short	(.L_7 - .L_6)
	.align		4
.L_6:
        /*0028*/ 	.word	index@(triton_poi_fused_avg_pool2d_9)
        /*002c*/ 	.word	0x00000000
.L_7:


//--------------------- .nv.info.triton_poi_fused_avg_pool2d_9 --------------------------
	.section	.nv.info.triton_poi_fused_avg_pool2d_9,"",@"SHT_CUDA_INFO"
	.sectionflags	@""
	.align	4


	//----- nvinfo : EIATTR_CUDA_API_VERSION
	.align		4
        /*0000*/ 	.byte	0x04, 0x37
        /*0002*/ 	.short	(.L_9 - .L_8)
.L_8:
        /*0004*/ 	.word	0x0000007c


	//----- nvinfo : EIATTR_KPARAM_INFO
	.align		4
.L_9:
        /*0008*/ 	.byte	0x04, 0x17
        /*000a*/ 	.short	(.L_11 - .L_10)
.L_10:
        /*000c*/ 	.word	0x00000000
        /*0010*/ 	.short	0x0002
        /*0012*/ 	.short	0x0010
        /*0014*/ 	.byte	0x00, 0xf0, 0x11, 0x00


	//----- nvinfo : EIATTR_KPARAM_INFO
	.align		4
.L_11:
        /*0018*/ 	.byte	0x04, 0x17
        /*001a*/ 	.short	(.L_13 - .L_12)
.L_12:
        /*001c*/ 	.word	0x00000000
        /*0020*/ 	.short	0x0001
        /*0022*/ 	.short	0x0008
        /*0024*/ 	.byte	0x00, 0xf4, 0x21, 0x00


	//----- nvinfo : EIATTR_KPARAM_INFO
	.align		4
.L_13:
        /*0028*/ 	.byte	0x04, 0x17
        /*002a*/ 	.short	(.L_15 - .L_14)
.L_14:
        /*002c*/ 	.word	0x00000000
        /*0030*/ 	.short	0x0000
        /*0032*/ 	.short	0x0000
        /*0034*/ 	.byte	0x00, 0xf4, 0x21, 0x00


	//----- nvinfo : EIATTR_SPARSE_MMA_MASK
	.align		4
.L_15:
        /*0038*/ 	.byte	0x03, 0x50
        /*003a*/ 	.short	0x0000


	//----- nvinfo : EIATTR_MAXREG_COUNT
	.align		4
        /*003c*/ 	.byte	0x03, 0x1b
        /*003e*/ 	.short	0x00ff


	//----- nvinfo : EIATTR_EXIT_INSTR_OFFSETS
	.align		4
        /*0040*/ 	.byte	0x04, 0x1c
        /*0042*/ 	.short	(.L_17 - .L_16)


	//   ....[0]....
.L_16:
        /*0044*/ 	.word	0x00001810


	//   ....[1]....
        /*0048*/ 	.word	0x00001830


	//----- nvinfo : EIATTR_REQNTID
	.align		4
.L_17:
        /*004c*/ 	.byte	0x04, 0x10
        /*004e*/ 	.short	(.L_19 - .L_18)
.L_18:
        /*0050*/ 	.word	0x00000080
        /*0054*/ 	.word	0x00000001
        /*0058*/ 	.word	0x00000001


	//----- nvinfo : EIATTR_CBANK_PARAM_SIZE
	.align		4
.L_19:
        /*005c*/ 	.byte	0x03, 0x19
        /*005e*/ 	.short	0x0014


	//----- nvinfo : EIATTR_PARAM_CBANK
	.align		4
        /*0060*/ 	.byte	0x04, 0x0a
        /*0062*/ 	.short	(.L_21 - .L_20)
	.align		4
.L_20:
        /*0064*/ 	.word	index@(.nv.constant0.triton_poi_fused_avg_pool2d_9)
        /*0068*/ 	.short	0x0210
        /*006a*/ 	.short	0x0014


	//----- nvinfo : EIATTR_SW_WAR
	.align		4
.L_21:
        /*006c*/ 	.byte	0x04, 0x36
        /*006e*/ 	.short	(.L_23 - .L_22)
.L_22:
        /*0070*/ 	.word	0x00000008
.L_23:


//--------------------- .nv.callgraph             --------------------------
	.section	.nv.callgraph,"",@"SHT_CUDA_CALLGRAPH"
	.align	4
	.sectionentsize	8
	.align		4
        /*0000*/ 	.word	0x00000000
	.align		4
        /*0004*/ 	.word	0xffffffff
	.align		4
        /*0008*/ 	.word	0x00000000
	.align		4
        /*000c*/ 	.word	0xfffffffe
	.align		4
        /*0010*/ 	.word	0x00000000
	.align		4
        /*0014*/ 	.word	0xfffffffd
	.align		4
        /*0018*/ 	.word	0x00000000
	.align		4
        /*001c*/ 	.word	0xfffffffc


//--------------------- .text.triton_poi_fused_avg_pool2d_9 --------------------------
	.section	.text.triton_poi_fused_avg_pool2d_9,"ax",@progbits
	.align	128
        .global         triton_poi_fused_avg_pool2d_9
        .type           triton_poi_fused_avg_pool2d_9,@function
        .size           triton_poi_fused_avg_pool2d_9,(.L_x_1 - triton_poi_fused_avg_pool2d_9)
        .other          triton_poi_fused_avg_pool2d_9,@"STO_CUDA_ENTRY STV_DEFAULT"
triton_poi_fused_avg_pool2d_9:
.text.triton_poi_fused_avg_pool2d_9:
[----:B------:R-:W0:Y:S02]  /*0000*/  LDC R1, c[0x0][0x28] ;  /* 0x00000a00ff017b82 */ /* 0x000e240000000800 */
[----:B------:R-:W1:Y:S01]  /*0010*/  S2R R0, SR_TID.X ;  /* 0x0000000000007919 */ /* 0x000e620000002100 */
[----:B------:R-:W2:Y:S01]  /*0020*/  LDC.64 R20, c[0x0][0x210] ;  /* 0x00008400ff147b82 */ /* 0x000ea20000000a00 */
[----:B------:R-:W-:Y:S01]  /*0030*/  ULDC.64 UR4, c[0x0][0x208] ;  /* 0x0000820000047ab9 */ /* 0x000fe20000000a00 */
[----:B------:R-:W3:Y:S01]  /*0040*/  S2R R3, SR_CTAID.X ;  /* 0x0000000000037919 */ /* 0x000ee20000002500 */
[----:B-1----:R-:W-:Y:S01]  /*0050*/  IMAD.SHL.U32 R0, R0, 0x4, RZ ;  /* 0x0000000400007824 */ /* 0x002fe200078e00ff */
[----:B---3--:R-:W-:-:S04]  /*0060*/  SHF.R.S32.HI R2, RZ, 0x15, R3 ;  /* 0x00000015ff027819 */ /* 0x008fc80000011403 */
[----:B------:R-:W-:-:S05]  /*0070*/  LOP3.LUT R0, R0, 0x1fc, RZ, 0xc0, !PT ;  /* 0x000001fc00007812 */ /* 0x000fca00078ec0ff */
[----:B------:R-:W-:Y:S01]  /*0080*/  IMAD R16, R3, 0x400, R0 ;  /* 0x0000040003107824 */ /* 0x000fe200078e0200 */
[----:B------:R-:W-:-:S03]  /*0090*/  SGXT R3, R2, 0x1 ;  /* 0x000000010203781a */ /* 0x000fc60000000200 */
[----:B------:R-:W-:Y:S01]  /*00a0*/  IMAD.HI R0, R16, 0x3e0f83e1, RZ ;  /* 0x3e0f83e110007827 */ /* 0x000fe200078e02ff */
[----:B------:R-:W-:-:S03]  /*00b0*/  LEA.HI R2, R3, R16, RZ, 0x5 ;  /* 0x0000001003027211 */ /* 0x000fc600078f28ff */
[C---:B------:R-:W-:Y:S01]  /*00c0*/  VIADD R15, R16.reuse, 0xfffffbe0 ;  /* 0xfffffbe0100f7836 */ /* 0x040fe20000000000 */
[----:B------:R-:W-:Y:S01]  /*00d0*/  SHF.R.S32.HI R2, RZ, 0x5, R2 ;  /* 0x00000005ff027819 */ /* 0x000fe20000011402 */
[----:B------:R-:W-:Y:S01]  /*00e0*/  VIADD R13, R16, 0xfffffbc0 ;  /* 0xfffffbc0100d7836 */ /* 0x000fe20000000000 */
[----:B------:R-:W-:-:S03]  /*00f0*/  SHF.R.U32.HI R5, RZ, 0x1f, R0 ;  /* 0x0000001fff057819 */ /* 0x000fc60000011600 */
[----:B------:R-:W-:Y:S01]  /*0100*/  IMAD.HI R4, R2, 0x3e0f83e1, RZ ;  /* 0x3e0f83e102047827 */ /* 0x000fe200078e02ff */
[----:B------:R-:W-:Y:S02]  /*0110*/  LEA.HI.SX32 R5, R0, R5, 0x18 ;  /* 0x0000000500057211 */ /* 0x000fe400078fc2ff */
[----:B------:R-:W-:Y:S01]  /*0120*/  CS2R R10, SRZ ;  /* 0x00000000000a7805 */ /* 0x000fe2000001ff00 */
[----:B--2---:R-:W-:Y:S01]  /*0130*/  IMAD.WIDE R14, R15, 0x4, R20 ;  /* 0x000000040f0e7825 */ /* 0x004fe200078e0214 */
[----:B------:R-:W-:-:S03]  /*0140*/  SHF.R.U32.HI R7, RZ, 0x1f, R4 ;  /* 0x0000001fff077819 */ /* 0x000fc60000011604 */
[----:B------:R-:W-:Y:S01]  /*0150*/  IMAD.HI R0, R5, 0x3e0f83e1, RZ ;  /* 0x3e0f83e105007827 */ /* 0x000fe200078e02ff */
[----:B------:R-:W-:-:S03]  /*0160*/  LEA.HI.SX32 R9, R4, R7, 0x1d ;  /* 0x0000000704097211 */ /* 0x000fc600078feaff */
[----:B------:R-:W-:Y:S01]  /*0170*/  IMAD.WIDE R12, R13, 0x4, R20 ;  /* 0x000000040d0c7825 */ /* 0x000fe200078e0214 */
[----:B------:R-:W-:-:S03]  /*0180*/  SHF.R.U32.HI R7, RZ, 0x1f, R0 ;  /* 0x0000001fff077819 */ /* 0x000fc60000011600 */
[----:B------:R-:W-:Y:S01]  /*0190*/  IMAD R2, R9, -0x21, R2 ;  /* 0xffffffdf09027824 */ /* 0x000fe200078e0202 */
[----:B------:R-:W-:Y:S02]  /*01a0*/  LEA.HI.SX32 R0, R0, R7, 0x1d ;  /* 0x0000000700007211 */ /* 0x000fe400078feaff */
[----:B------:R-:W-:Y:S02]  /*01b0*/  CS2R R8, SRZ ;  /* 0x0000000000087805 */ /* 0x000fe4000001ff00 */
[----:B------:R-:W-:Y:S02]  /*01c0*/  CS2R R6, SRZ ;  /* 0x0000000000067805 */ /* 0x000fe4000001ff00 */
[----:B------:R-:W-:Y:S01]  /*01d0*/  ISETP.GT.AND P2, PT, R2, RZ, PT ;  /* 0x000000ff0200720c */ /* 0x000fe20003f44270 */
[----:B------:R-:W-:Y:S01]  /*01e0*/  IMAD R17, R0, -0x21, R5 ;  /* 0xffffffdf00117824 */ /* 0x000fe200078e0205 */
[----:B------:R-:W-:-:S04]  /*01f0*/  CS2R R4, SRZ ;  /* 0x0000000000047805 */ /* 0x000fc8000001ff00 */
[----:B------:R-:W-:-:S04]  /*0200*/  ISETP.GT.AND P0, PT, R17, RZ, P2 ;  /* 0x000000ff1100720c */ /* 0x000fc80001704270 */
[----:B------:R-:W-:Y:S02]  /*0210*/  ISETP.LT.AND P4, PT, R16, 0x22080, P0 ;  /* 0x000220801000780c */ /* 0x000fe40000781270 */
[----:B------:R-:W-:-:S04]  /*0220*/  ISETP.GT.AND P0, PT, R2, -0x1, PT ;  /* 0xffffffff0200780c */ /* 0x000fc80003f04270 */
[----:B------:R-:W-:-:S04]  /*0230*/  ISETP.GT.AND P0, PT, R17, RZ, P0 ;  /* 0x000000ff1100720c */ /* 0x000fc80000704270 */
[----:B------:R-:W-:-:S03]  /*0240*/  ISETP.LT.AND P3, PT, R16, 0x22080, P0 ;  /* 0x000220801000780c */ /* 0x000fc60000761270 */
[----:B------:R1:W2:Y:S10]  /*0250*/  @P4 LDG.E.128 R4, desc[UR4][R12.64] ;  /* 0x000000040c044981 */ /* 0x0002b4000c1e1d00 */
[----:B------:R3:W4:Y:S01]  /*0260*/  @P3 LDG.E.128 R8, desc[UR4][R14.64] ;  /* 0x000000040e083981 */ /* 0x000722000c1e1d00 */
[----:B------:R-:W-:-:S04]  /*0270*/  VIADD R18, R16, 0x200 ;  /* 0x0000020010127836 */ /* 0x000fc80000000000 */
[----:B------:R-:W-:Y:S01]  /*0280*/  IMAD.HI R0, R18, 0x3e0f83e1, RZ ;  /* 0x3e0f83e112007827 */ /* 0x000fe200078e02ff */
[----:B------:R-:W-:-:S04]  /*0290*/  LEA.HI R3, R3, R18, RZ, 0x5 ;  /* 0x0000001203037211 */ /* 0x000fc800078f28ff */
[----:B-1----:R-:W-:Y:S02]  /*02a0*/  SHF.R.S32.HI R12, RZ, 0x5, R3 ;  /* 0x00000005ff0c7819 */ /* 0x002fe40000011403 */
[----:B------:R-:W-:-:S03]  /*02b0*/  SHF.R.U32.HI R3, RZ, 0x1f, R0 ;  /* 0x0000001fff037819 */ /* 0x000fc60000011600 */
[----:B------:R-:W-:Y:S01]  /*02c0*/  IMAD.HI R13, R12, 0x3e0f83e1, RZ ;  /* 0x3e0f83e10c0d7827 */ /* 0x000fe200078e02ff */
[----:B------:R-:W-:-:S04]  /*02d0*/  LEA.HI.SX32 R0, R0, R3, 0x18 ;  /* 0x0000000300007211 */ /* 0x000fc800078fc2ff */
[----:B------:R-:W-:Y:S01]  /*02e0*/  SHF.R.U32.HI R22, RZ, 0x1f, R13 ;  /* 0x0000001fff167819 */ /* 0x000fe2000001160d */
[----:B------:R-:W-:-:S03]  /*02f0*/  IMAD.HI R3, R0, 0x3e0f83e1, RZ ;  /* 0x3e0f83e100037827 */ /* 0x000fc600078e02ff */
[----:B------:R-:W-:Y:S02]  /*0300*/  LEA.HI.SX32 R19, R13, R22, 0x1d ;  /* 0x000000160d137211 */ /* 0x000fe400078feaff */
[----:B---3--:R-:W-:-:S04]  /*0310*/  SHF.R.U32.HI R14, RZ, 0x1f, R3 ;  /* 0x0000001fff0e7819 */ /* 0x008fc80000011603 */
[----:B------:R-:W-:Y:S01]  /*0320*/  LEA.HI.SX32 R13, R3, R14, 0x1d ;  /* 0x0000000e030d7211 */ /* 0x000fe200078feaff */
[----:B------:R-:W-:Y:S02]  /*0330*/  IMAD R3, R19, -0x21, R12 ;  /* 0xffffffdf13037824 */ /* 0x000fe400078e020c */
[----:B------:R-:W-:Y:S02]  /*0340*/  VIADD R12, R2, 0x1 ;  /* 0x00000001020c7836 */ /* 0x000fe40000000000 */
[----:B------:R-:W-:Y:S01]  /*0350*/  IMAD R0, R13, -0x21, R0 ;  /* 0xffffffdf0d007824 */ /* 0x000fe200078e0200 */
[C---:B------:R-:W-:Y:S01]  /*0360*/  ISETP.GT.AND P5, PT, R3.reuse, -0x1, PT ;  /* 0xffffffff0300780c */ /* 0x040fe20003fa4270 */
[C---:B------:R-:W-:Y:S01]  /*0370*/  VIADD R27, R16.reuse, 0xfffffde0 ;  /* 0xfffffde0101b7836 */ /* 0x040fe20000000000 */
[----:B------:R-:W-:Y:S01]  /*0380*/  ISETP.GT.AND P0, PT, R3, RZ, PT ;  /* 0x000000ff0300720c */ /* 0x000fe20003f04270 */
[----:B------:R-:W-:Y:S01]  /*0390*/  VIADD R13, R16, 0xfffffdc0 ;  /* 0xfffffdc0100d7836 */ /* 0x000fe20000000000 */
[----:B------:R-:W-:Y:S01]  /*03a0*/  ISETP.GT.AND P5, PT, R0, RZ, P5 ;  /* 0x000000ff0000720c */ /* 0x000fe20002fa4270 */
[----:B------:R-:W-:Y:S01]  /*03b0*/  IMAD.WIDE R26, R27, 0x4, R20 ;  /* 0x000000041b1a7825 */ /* 0x000fe200078e0214 */
[----:B------:R-:W-:-:S03]  /*03c0*/  ISETP.GE.U32.AND P1, PT, R12, 0x21, PT ;  /* 0x000000210c00780c */ /* 0x000fc60003f26070 */
[----:B------:R-:W-:Y:S01]  /*03d0*/  IMAD.WIDE R12, R13, 0x4, R20 ;  /* 0x000000040d0c7825 */ /* 0x000fe200078e0214 */
[----:B--2---:R-:W-:Y:S02]  /*03e0*/  SEL R24, R5, RZ, P4 ;  /* 0x000000ff05187207 */ /* 0x004fe40002000000 */
[----:B------:R-:W-:Y:S02]  /*03f0*/  SEL R28, R4, RZ, P4 ;  /* 0x000000ff041c7207 */ /* 0x000fe40002000000 */
[----:B------:R-:W-:Y:S02]  /*0400*/  CS2R R4, SRZ ;  /* 0x0000000000047805 */ /* 0x000fe4000001ff00 */
[----:B------:R-:W-:Y:S02]  /*0410*/  SEL R23, R6, RZ, P4 ;  /* 0x000000ff06177207 */ /* 0x000fe40002000000 */
[----:B------:R-:W-:Y:S02]  /*0420*/  SEL R22, R7, RZ, P4 ;  /* 0x000000ff07167207 */ /* 0x000fe40002000000 */
[----:B------:R-:W-:-:S02]  /*0430*/  CS2R R6, SRZ ;  /* 0x0000000000067805 */ /* 0x000fc4000001ff00 */
[----:B------:R-:W-:Y:S02]  /*0440*/  ISETP.GT.AND P4, PT, R0, RZ, P0 ;  /* 0x000000ff0000720c */ /* 0x000fe40000784270 */
[----:B----4-:R-:W-:Y:S02]  /*0450*/  SEL R19, R8, RZ, P3 ;  /* 0x000000ff08137207 */ /* 0x010fe40001800000 */
[----:B------:R-:W-:Y:S02]  /*0460*/  SEL R9, R9, RZ, P3 ;  /* 0x000000ff09097207 */ /* 0x000fe40001800000 */
[----:B------:R-:W-:Y:S01]  /*0470*/  SEL R14, R10, RZ, P3 ;  /* 0x000000ff0a0e7207 */ /* 0x000fe20001800000 */
[----:B------:R-:W-:Y:S01]  /*0480*/  FADD R28, R28, R19 ;  /* 0x000000131c1c7221 */ /* 0x000fe20000000000 */
[----:B------:R-:W-:Y:S01]  /*0490*/  SEL R15, R11, RZ, P3 ;  /* 0x000000ff0b0f7207 */ /* 0x000fe20001800000 */
[----:B------:R-:W-:Y:S01]  /*04a0*/  FADD R24, R24, R9 ;  /* 0x0000000918187221 */ /* 0x000fe20000000000 */
[----:B------:R-:W-:-:S02]  /*04b0*/  ISETP.LT.AND P3, PT, R18, 0x22080, P5 ;  /* 0x000220801200780c */ /* 0x000fc40002f61270 */
[----:B------:R-:W-:Y:S02]  /*04c0*/  CS2R R8, SRZ ;  /* 0x0000000000087805 */ /* 0x000fe4000001ff00 */
[----:B------:R-:W-:Y:S02]  /*04d0*/  CS2R R10, SRZ ;  /* 0x00000000000a7805 */ /* 0x000fe4000001ff00 */
[----:B------:R-:W-:Y:S02]  /*04e0*/  ISETP.LT.AND P4, PT, R18, 0x22080, P4 ;  /* 0x000220801200780c */ /* 0x000fe40002781270 */
[----:B------:R-:W-:-:S04]  /*04f0*/  ISETP.GT.AND P5, PT, R17, RZ, !P1 ;  /* 0x000000ff1100720c */ /* 0x000fc80004fa4270 */
[C---:B------:R-:W-:Y:S01]  /*0500*/  ISETP.LT.AND P5, PT, R16.reuse, 0x22080, P5 ;  /* 0x000220801000780c */ /* 0x040fe20002fa1270 */
[----:B------:R1:W2:Y:S01]  /*0510*/  @P3 LDG.E.128 R8, desc[UR4][R26.64] ;  /* 0x000000041a083981 */ /* 0x0002a2000c1e1d00 */
[----:B------:R-:W-:Y:S02]  /*0520*/  VIADD R19, R16, 0xfffffc00 ;  /* 0xfffffc0010137836 */ /* 0x000fe40000000000 */
[----:B------:R-:W-:Y:S01]  /*0530*/  FADD R23, R23, R14 ;  /* 0x0000000e17177221 */ /* 0x000fe20000000000 */
[----:B------:R-:W-:Y:S02]  /*0540*/  FADD R22, R22, R15 ;  /* 0x0000000f16167221 */ /* 0x000fe40000000000 */
[----:B------:R3:W4:Y:S01]  /*0550*/  @P4 LDG.E.128 R4, desc[UR4][R12.64] ;  /* 0x000000040c044981 */ /* 0x000722000c1e1d00 */
[----:B------:R-:W-:Y:S01]  /*0560*/  CS2R R14, SRZ ;  /* 0x00000000000e7805 */ /* 0x000fe2000001ff00 */
[----:B-1----:R-:W-:Y:S01]  /*0570*/  IMAD.WIDE R26, R19, 0x4, R20 ;  /* 0x00000004131a7825 */ /* 0x002fe200078e0214 */
[----:B---3--:R-:W-:-:S06]  /*0580*/  CS2R R12, SRZ ;  /* 0x00000000000c7805 */ /* 0x008fcc000001ff00 */
[----:B------:R1:W3:Y:S01]  /*0590*/  @P5 LDG.E.128 R12, desc[UR4][R26.64] ;  /* 0x000000041a0c5981 */ /* 0x0002e2000c1e1d00 */
[----:B------:R-:W-:Y:S01]  /*05a0*/  VIADD R29, R16, 0xfffffe00 ;  /* 0xfffffe00101d7836 */ /* 0x000fe20000000000 */
[----:B--2---:R-:W-:Y:S01]  /*05b0*/  SEL R19, R8, RZ, P3 ;  /* 0x000000ff08137207 */ /* 0x004fe20001800000 */
[----:B------:R-:W-:Y:S01]  /*05c0*/  VIADD R8, R3, 0x1 ;  /* 0x0000000103087836 */ /* 0x000fe20000000000 */
[----:B------:R-:W-:Y:S02]  /*05d0*/  SEL R25, R10, RZ, P3 ;  /* 0x000000ff0a197207 */ /* 0x000fe40001800000 */
[----:B------:R-:W-:Y:S02]  /*05e0*/  SEL R9, R9, RZ, P3 ;  /* 0x000000ff09097207 */ /* 0x000fe40001800000 */
[----:B------:R-:W-:Y:S02]  /*05f0*/  SEL R10, R11, RZ, P3 ;  /* 0x000000ff0b0a7207 */ /* 0x000fe40001800000 */
[----:B------:R-:W-:-:S02]  /*0600*/  ISETP.GE.U32.AND P3, PT, R8, 0x21, PT ;  /* 0x000000210800780c */ /* 0x000fc40003f66070 */
[----:B----4-:R-:W-:Y:S02]  /*0610*/  SEL R4, R4, RZ, P4 ;  /* 0x000000ff04047207 */ /* 0x010fe40002000000 */
[----:B------:R-:W-:Y:S02]  /*0620*/  SEL R5, R5, RZ, P4 ;  /* 0x000000ff05057207 */ /* 0x000fe40002000000 */
[----:B------:R-:W-:Y:S02]  /*0630*/  SEL R6, R6, RZ, P4 ;  /* 0x000000ff06067207 */ /* 0x000fe40002000000 */
[----:B------:R-:W-:Y:S02]  /*0640*/  SEL R7, R7, RZ, P4 ;  /* 0x000000ff07077207 */ /* 0x000fe40002000000 */
[----:B------:R-:W-:Y:S01]  /*0650*/  ISETP.GT.AND P4, PT, R0, RZ, !P3 ;  /* 0x000000ff0000720c */ /* 0x000fe20005f84270 */
[----:B-1----:R-:W-:Y:S02]  /*0660*/  FADD R27, R4, R19 ;  /* 0x00000013041b7221 */ /* 0x002fe40000000000 */
[----:B------:R-:W-:Y:S01]  /*0670*/  FADD R19, R7, R10 ;  /* 0x0000000a07137221 */ /* 0x000fe20000000000 */
[----:B------:R-:W-:-:S02]  /*0680*/  ISETP.LT.AND P4, PT, R18, 0x22080, P4 ;  /* 0x000220801200780c */ /* 0x000fc40002781270 */
[----:B---3--:R-:W-:Y:S01]  /*0690*/  SEL R7, R12, RZ, P5 ;  /* 0x000000ff0c077207 */ /* 0x008fe20002800000 */
[----:B------:R-:W-:Y:S01]  /*06a0*/  FADD R26, R5, R9 ;  /* 0x00000009051a7221 */ /* 0x000fe20000000000 */
[----:B------:R-:W-:Y:S02]  /*06b0*/  SEL R5, R15, RZ, P5 ;  /* 0x000000ff0f057207 */ /* 0x000fe40002800000 */
[----:B------:R-:W-:Y:S02]  /*06c0*/  CS2R R8, SRZ ;  /* 0x0000000000087805 */ /* 0x000fe4000001ff00 */
[----:B------:R-:W-:Y:S01]  /*06d0*/  SEL R13, R13, RZ, P5 ;  /* 0x000000ff0d0d7207 */ /* 0x000fe20002800000 */
[----:B------:R-:W-:Y:S01]  /*06e0*/  FADD R15, R28, R7 ;  /* 0x000000071c0f7221 */ /* 0x000fe20000000000 */
[----:B------:R-:W-:Y:S02]  /*06f0*/  SEL R14, R14, RZ, P5 ;  /* 0x000000ff0e0e7207 */ /* 0x000fe40002800000 */
[----:B------:R-:W-:-:S02]  /*0700*/  CS2R R10, SRZ ;  /* 0x00000000000a7805 */ /* 0x000fc4000001ff00 */
[----:B------:R-:W-:Y:S01]  /*0710*/  ISETP.GT.AND P5, PT, R17, -0x1, P2 ;  /* 0xffffffff1100780c */ /* 0x000fe200017a4270 */
[----:B------:R-:W-:-:S03]  /*0720*/  IMAD.WIDE R28, R29, 0x4, R20 ;  /* 0x000000041d1c7825 */ /* 0x000fc600078e0214 */
[----:B------:R-:W-:Y:S02]  /*0730*/  ISETP.LT.AND P5, PT, R16, 0x22080, P5 ;  /* 0x000220801000780c */ /* 0x000fe40002fa1270 */
[----:B------:R-:W2:Y:S01]  /*0740*/  @P4 LDG.E.128 R8, desc[UR4][R28.64] ;  /* 0x000000041c084981 */ /* 0x000ea2000c1e1d00 */
[----:B------:R-:W-:Y:S01]  /*0750*/  FADD R24, R24, R13 ;  /* 0x0000000d18187221 */ /* 0x000fe20000000000 */
[----:B------:R-:W-:Y:S02]  /*0760*/  VIADD R13, R16, 0xffffffe0 ;  /* 0xffffffe0100d7836 */ /* 0x000fe40000000000 */
[----:B------:R-:W-:Y:S01]  /*0770*/  FADD R25, R6, R25 ;  /* 0x0000001906197221 */ /* 0x000fe20000000000 */
[----:B------:R-:W-:Y:S01]  /*0780*/  FADD R22, R22, R5 ;  /* 0x0000000516167221 */ /* 0x000fe20000000000 */
[----:B------:R-:W-:Y:S02]  /*0790*/  CS2R R4, SRZ ;  /* 0x0000000000047805 */ /* 0x000fe4000001ff00 */
[----:B------:R-:W-:Y:S01]  /*07a0*/  CS2R R6, SRZ ;  /* 0x0000000000067805 */ /* 0x000fe2000001ff00 */
[----:B------:R-:W-:-:S05]  /*07b0*/  IMAD.WIDE R12, R13, 0x4, R20 ;  /* 0x000000040d0c7825 */ /* 0x000fca00078e0214 */
[----:B------:R1:W3:Y:S01]  /*07c0*/  @P5 LDG.E.128 R4, desc[UR4][R12.64] ;  /* 0x000000040c045981 */ /* 0x0002e2000c1e1d00 */
[----:B------:R-:W-:Y:S01]  /*07d0*/  ISETP.GT.AND P0, PT, R0, -0x1, P0 ;  /* 0xffffffff0000780c */ /* 0x000fe20000704270 */
[----:B------:R-:W-:Y:S01]  /*07e0*/  FADD R23, R23, R14 ;  /* 0x0000000e17177221 */ /* 0x000fe20000000000 */
[----:B------:R-:W-:Y:S02]  /*07f0*/  ISETP.GE.AND P6, PT, R16, 0x22080, PT ;  /* 0x000220801000780c */ /* 0x000fe40003fc6270 */
[----:B------:R-:W-:Y:S02]  /*0800*/  ISETP.LT.AND P0, PT, R18, 0x22080, P0 ;  /* 0x000220801200780c */ /* 0x000fe40000701270 */
[----:B------:R-:W-:-:S04]  /*0810*/  LOP3.LUT R14, R17, R2, RZ, 0xfc, !PT ;  /* 0x00000002110e7212 */ /* 0x000fc800078efcff */
[----:B------:R-:W-:Y:S02]  /*0820*/  ISETP.GT.AND P2, PT, R14, -0x1, !P6 ;  /* 0xffffffff0e00780c */ /* 0x000fe40007744270 */
[----:B--2---:R-:W-:Y:S02]  /*0830*/  SEL R8, R8, RZ, P4 ;  /* 0x000000ff08087207 */ /* 0x004fe40002000000 */
[----:B------:R-:W-:Y:S02]  /*0840*/  SEL R9, R9, RZ, P4 ;  /* 0x000000ff09097207 */ /* 0x000fe40002000000 */
[----:B------:R-:W-:Y:S01]  /*0850*/  SEL R10, R10, RZ, P4 ;  /* 0x000000ff0a0a7207 */ /* 0x000fe20002000000 */
[----:B------:R-:W-:Y:S01]  /*0860*/  FADD R14, R27, R8 ;  /* 0x000000081b0e7221 */ /* 0x000fe20000000000 */
[----:B------:R-:W-:Y:S01]  /*0870*/  SEL R28, R11, RZ, P4 ;  /* 0x000000ff0b1c7207 */ /* 0x000fe20002000000 */
[----:B-1----:R-:W-:Y:S01]  /*0880*/  FADD R13, R26, R9 ;  /* 0x000000091a0d7221 */ /* 0x002fe20000000000 */
[----:B------:R-:W-:Y:S01]  /*0890*/  CS2R R8, SRZ ;  /* 0x0000000000087805 */ /* 0x000fe2000001ff00 */
[----:B------:R-:W-:Y:S01]  /*08a0*/  FADD R12, R25, R10 ;  /* 0x0000000a190c7221 */ /* 0x000fe20000000000 */
[----:B------:R-:W-:Y:S01]  /*08b0*/  CS2R R10, SRZ ;  /* 0x00000000000a7805 */ /* 0x000fe2000001ff00 */
[----:B------:R-:W-:Y:S01]  /*08c0*/  IMAD.WIDE R26, R16, 0x4, R20 ;  /* 0x00000004101a7825 */ /* 0x000fe200078e0214 */
[----:B---3--:R-:W-:-:S02]  /*08d0*/  SEL R4, R4, RZ, P5 ;  /* 0x000000ff04047207 */ /* 0x008fc40002800000 */
[----:B------:R-:W-:Y:S02]  /*08e0*/  SEL R5, R5, RZ, P5 ;  /* 0x000000ff05057207 */ /* 0x000fe40002800000 */
[----:B------:R-:W-:Y:S01]  /*08f0*/  SEL R6, R6, RZ, P5 ;  /* 0x000000ff06067207 */ /* 0x000fe20002800000 */
[----:B------:R-:W2:Y:S01]  /*0900*/  @P0 LDG.E.128 R8, desc[UR4][R26.64+0x780] ;  /* 0x000780041a080981 */ /* 0x000ea2000c1e1d00 */
[----:B------:R-:W-:Y:S01]  /*0910*/  SEL R7, R7, RZ, P5 ;  /* 0x000000ff07077207 */ /* 0x000fe20002800000 */
[----:B------:R-:W-:Y:S01]  /*0920*/  FADD R25, R15, R4 ;  /* 0x000000040f197221 */ /* 0x000fe20000000000 */
[----:B------:R-:W-:Y:S01]  /*0930*/  FADD R24, R24, R5 ;  /* 0x0000000518187221 */ /* 0x000fe20000000000 */
[----:B------:R-:W-:Y:S01]  /*0940*/  FADD R23, R23, R6 ;  /* 0x0000000617177221 */ /* 0x000fe20000000000 */
[----:B------:R-:W-:Y:S01]  /*0950*/  CS2R R4, SRZ ;  /* 0x0000000000047805 */ /* 0x000fe2000001ff00 */
[----:B------:R-:W-:Y:S01]  /*0960*/  FADD R22, R22, R7 ;  /* 0x0000000716167221 */ /* 0x000fe20000000000 */
[----:B------:R-:W-:-:S06]  /*0970*/  CS2R R6, SRZ ;  /* 0x0000000000067805 */ /* 0x000fcc000001ff00 */
[----:B------:R-:W3:Y:S01]  /*0980*/  @P2 LDG.E.128 R4, desc[UR4][R26.64] ;  /* 0x000000041a042981 */ /* 0x000ee2000c1e1d00 */
[----:B------:R-:W-:Y:S01]  /*0990*/  ISETP.GE.AND P5, PT, R18, 0x22080, PT ;  /* 0x000220801200780c */ /* 0x000fe20003fa6270 */
[----:B------:R-:W-:Y:S01]  /*09a0*/  FADD R19, R19, R28 ;  /* 0x0000001c13137221 */ /* 0x000fe20000000000 */
[----:B--2---:R-:W-:Y:S02]  /*09b0*/  SEL R15, R8, RZ, P0 ;  /* 0x000000ff080f7207 */ /* 0x004fe40000000000 */
[----:B------:R-:W-:Y:S02]  /*09c0*/  SEL R8, R9, RZ, P0 ;  /* 0x000000ff09087207 */ /* 0x000fe40000000000 */
[----:B------:R-:W-:-:S03]  /*09d0*/  SEL R9, R10, RZ, P0 ;  /* 0x000000ff0a097207 */ /* 0x000fc60000000000 */
[----:B------:R-:W-:Y:S01]  /*09e0*/  FADD R13, R13, R8 ;  /* 0x000000080d0d7221 */ /* 0x000fe20000000000 */
[----:B------:R-:W-:Y:S01]  /*09f0*/  LOP3.LUT R8, R0, R3, RZ, 0xfc, !PT ;  /* 0x0000000300087212 */ /* 0x000fe200078efcff */
[----:B------:R-:W-:-:S03]  /*0a00*/  FADD R12, R12, R9 ;  /* 0x000000090c0c7221 */ /* 0x000fc60000000000 */
[----:B------:R-:W-:Y:S02]  /*0a10*/  ISETP.GT.AND P4, PT, R8, -0x1, !P5 ;  /* 0xffffffff0800780c */ /* 0x000fe40006f84270 */
[----:B---3--:R-:W-:Y:S02]  /*0a20*/  SEL R4, R4, RZ, P2 ;  /* 0x000000ff04047207 */ /* 0x008fe40001000000 */
[----:B------:R-:W-:Y:S02]  /*0a30*/  SEL R5, R5, RZ, P2 ;  /* 0x000000ff05057207 */ /* 0x000fe40001000000 */
[----:B------:R-:W-:Y:S02]  /*0a40*/  SEL R8, R6, RZ, P2 ;  /* 0x000000ff06087207 */ /* 0x000fe40001000000 */
[----:B------:R-:W-:Y:S02]  /*0a50*/  SEL R9, R7, RZ, P2 ;  /* 0x000000ff07097207 */ /* 0x000fe40001000000 */
[----:B------:R-:W-:Y:S01]  /*0a60*/  ISETP.GT.AND P2, PT, R17, -0x1, !P1 ;  /* 0xffffffff1100780c */ /* 0x000fe20004f44270 */
[----:B------:R-:W-:Y:S01]  /*0a70*/  FADD R25, R25, R4 ;  /* 0x0000000419197221 */ /* 0x000fe20000000000 */
[----:B------:R-:W-:Y:S01]  /*0a80*/  FADD R24, R24, R5 ;  /* 0x0000000518187221 */ /* 0x000fe20000000000 */
[----:B------:R-:W-:-:S02]  /*0a90*/  CS2R R4, SRZ ;  /* 0x0000000000047805 */ /* 0x000fc4000001ff00 */
[----:B------:R-:W-:Y:S02]  /*0aa0*/  CS2R R6, SRZ ;  /* 0x0000000000067805 */ /* 0x000fe4000001ff00 */
[----:B------:R-:W-:Y:S02]  /*0ab0*/  ISETP.LT.AND P2, PT, R16, 0x22080, P2 ;  /* 0x000220801000780c */ /* 0x000fe40001741270 */
[----:B------:R-:W-:Y:S01]  /*0ac0*/  SEL R10, R11, RZ, P0 ;  /* 0x000000ff0b0a7207 */ /* 0x000fe20000000000 */
[----:B------:R-:W-:Y:S01]  /*0ad0*/  FADD R23, R23, R8 ;  /* 0x0000000817177221 */ /* 0x000fe20000000000 */
[----:B------:R-:W-:Y:S01]  /*0ae0*/  FADD R22, R22, R9 ;  /* 0x0000000916167221 */ /* 0x000fe20000000000 */
[----:B------:R-:W2:Y:S01]  /*0af0*/  @P4 LDG.E.128 R4, desc[UR4][R26.64+0x800] ;  /* 0x000800041a044981 */ /* 0x000ea2000c1e1d00 */
[----:B------:R-:W-:Y:S01]  /*0b00*/  CS2R R8, SRZ ;  /* 0x0000000000087805 */ /* 0x000fe2000001ff00 */
[----:B------:R-:W-:Y:S01]  /*0b10*/  FADD R19, R19, R10 ;  /* 0x0000000a13137221 */ /* 0x000fe20000000000 */
[----:B------:R-:W-:-:S06]  /*0b20*/  CS2R R10, SRZ ;  /* 0x00000000000a7805 */ /* 0x000fcc000001ff00 */
[----:B------:R1:W3:Y:S01]  /*0b30*/  @P2 LDG.E.128 R8, desc[UR4][R26.64+0x80] ;  /* 0x000080041a082981 */ /* 0x0002e2000c1e1d00 */
[----:B------:R-:W-:Y:S01]  /*0b40*/  FADD R14, R14, R15 ;  /* 0x0000000f0e0e7221 */ /* 0x000fe20000000000 */
[----:B------:R-:W-:-:S05]  /*0b50*/  VIADD R15, R17, 0x1 ;  /* 0x00000001110f7836 */ /* 0x000fca0000000000 */
[C---:B------:R-:W-:Y:S02]  /*0b60*/  ISETP.GE.U32.AND P0, PT, R15.reuse, 0x21, PT ;  /* 0x000000210f00780c */ /* 0x040fe40003f06070 */
[----:B------:R-:W-:Y:S01]  /*0b70*/  ISETP.LT.U32.AND P1, PT, R15, 0x21, !P1 ;  /* 0x000000210f00780c */ /* 0x000fe20004f21070 */
[C---:B-1----:R-:W-:Y:S02]  /*0b80*/  VIADD R27, R16.reuse, 0x220 ;  /* 0x00000220101b7836 */ /* 0x042fe40000000000 */
[----:B------:R-:W-:Y:S02]  /*0b90*/  VIADD R29, R16, 0x400 ;  /* 0x00000400101d7836 */ /* 0x000fe40000000000 */
[----:B------:R-:W-:-:S04]  /*0ba0*/  IMAD.WIDE R26, R27, 0x4, R20 ;  /* 0x000000041b1a7825 */ /* 0x000fc800078e0214 */
[----:B------:R-:W-:Y:S01]  /*0bb0*/  IMAD.WIDE R28, R29, 0x4, R20 ;  /* 0x000000041d1c7825 */ /* 0x000fe200078e0214 */
[----:B--2---:R-:W-:Y:S02]  /*0bc0*/  SEL R15, R4, RZ, P4 ;  /* 0x000000ff040f7207 */ /* 0x004fe40002000000 */
[----:B------:R-:W-:Y:S02]  /*0bd0*/  SEL R4, R5, RZ, P4 ;  /* 0x000000ff05047207 */ /* 0x000fe40002000000 */
[----:B------:R-:W-:Y:S02]  /*0be0*/  SEL R5, R6, RZ, P4 ;  /* 0x000000ff06057207 */ /* 0x000fe40002000000 */
[----:B------:R-:W-:Y:S02]  /*0bf0*/  SEL R6, R7, RZ, P4 ;  /* 0x000000ff07067207 */ /* 0x000fe40002000000 */
[----:B------:R-:W-:Y:S02]  /*0c00*/  ISETP.GT.AND P4, PT, R0, -0x1, !P3 ;  /* 0xffffffff0000780c */ /* 0x000fe40005f84270 */
[----:B---3--:R-:W-:-:S02]  /*0c10*/  SEL R8, R8, RZ, P2 ;  /* 0x000000ff08087207 */ /* 0x008fc40001000000 */
[----:B------:R-:W-:Y:S02]  /*0c20*/  SEL R9, R9, RZ, P2 ;  /* 0x000000ff09097207 */ /* 0x000fe40001000000 */
[----:B------:R-:W-:Y:S02]  /*0c30*/  SEL R10, R10, RZ, P2 ;  /* 0x000000ff0a0a7207 */ /* 0x000fe40001000000 */
[----:B------:R-:W-:Y:S02]  /*0c40*/  SEL R11, R11, RZ, P2 ;  /* 0x000000ff0b0b7207 */ /* 0x000fe40001000000 */
[----:B------:R-:W-:Y:S02]  /*0c50*/  ISETP.LT.AND P2, PT, R18, 0x22080, P4 ;  /* 0x000220801200780c */ /* 0x000fe40002741270 */
[----:B------:R-:W-:Y:S01]  /*0c60*/  ISETP.GT.AND P4, PT, R2, RZ, !P0 ;  /* 0x000000ff0200720c */ /* 0x000fe20004784270 */
[----:B------:R-:W-:Y:S01]  /*0c70*/  FADD R13, R13, R4 ;  /* 0x000000040d0d7221 */ /* 0x000fe20000000000 */
[----:B------:R-:W-:Y:S01]  /*0c80*/  FADD R12, R12, R5 ;  /* 0x000000050c0c7221 */ /* 0x000fe20000000000 */
[----:B------:R-:W-:Y:S01]  /*0c90*/  FADD R19, R19, R6 ;  /* 0x0000000613137221 */ /* 0x000fe20000000000 */
[----:B------:R-:W-:-:S02]  /*0ca0*/  ISETP.LT.AND P4, PT, R16, 0x22080, P4 ;  /* 0x000220801000780c */ /* 0x000fc40002781270 */
[----:B------:R-:W-:Y:S02]  /*0cb0*/  CS2R R4, SRZ ;  /* 0x0000000000047805 */ /* 0x000fe4000001ff00 */
[----:B------:R-:W-:Y:S01]  /*0cc0*/  CS2R R6, SRZ ;  /* 0x0000000000067805 */ /* 0x000fe2000001ff00 */
[----:B------:R-:W-:Y:S01]  /*0cd0*/  FADD R25, R25, R8 ;  /* 0x0000000819197221 */ /* 0x000fe20000000000 */
[----:B------:R-:W-:Y:S01]  /*0ce0*/  FADD R24, R24, R9 ;  /* 0x0000000918187221 */ /* 0x000fe20000000000 */
[----:B------:R-:W-:Y:S01]  /*0cf0*/  FADD R23, R23, R10 ;  /* 0x0000000a17177221 */ /* 0x000fe20000000000 */
[----:B------:R-:W-:Y:S01]  /*0d00*/  FADD R22, R22, R11 ;  /* 0x0000000b16167221 */ /* 0x000fe20000000000 */
[----:B------:R-:W-:Y:S02]  /*0d10*/  CS2R R8, SRZ ;  /* 0x0000000000087805 */ /* 0x000fe4000001ff00 */
[----:B------:R-:W-:Y:S01]  /*0d20*/  CS2R R10, SRZ ;  /* 0x00000000000a7805 */ /* 0x000fe2000001ff00 */
[----:B------:R-:W2:Y:S05]  /*0d30*/  @P2 LDG.E.128 R4, desc[UR4][R26.64] ;  /* 0x000000041a042981 */ /* 0x000eaa000c1e1d00 */
[----:B------:R1:W3:Y:S01]  /*0d40*/  @P4 LDG.E.128 R8, desc[UR4][R28.64] ;  /* 0x000000041c084981 */ /* 0x0002e2000c1e1d00 */
[----:B------:R-:W-:Y:S01]  /*0d50*/  FADD R14, R14, R15 ;  /* 0x0000000f0e0e7221 */ /* 0x000fe20000000000 */
[----:B-1----:R-:W-:-:S02]  /*0d60*/  VIADD R28, R0, 0x1 ;  /* 0x00000001001c7836 */ /* 0x002fc40000000000 */
[----:B------:R-:W-:-:S03]  /*0d70*/  VIADD R29, R16, 0x600 ;  /* 0x00000600101d7836 */ /* 0x000fc60000000000 */
[----:B------:R-:W-:Y:S02]  /*0d80*/  ISETP.LT.U32.AND P3, PT, R28, 0x21, !P3 ;  /* 0x000000211c00780c */ /* 0x000fe40005f61070 */
[----:B--2---:R-:W-:Y:S02]  /*0d90*/  SEL R15, R4, RZ, P2 ;  /* 0x000000ff040f7207 */ /* 0x004fe40001000000 */
[----:B------:R-:W-:Y:S02]  /*0da0*/  SEL R26, R5, RZ, P2 ;  /* 0x000000ff051a7207 */ /* 0x000fe40001000000 */
[----:B------:R-:W-:Y:S02]  /*0db0*/  SEL R27, R6, RZ, P2 ;  /* 0x000000ff061b7207 */ /* 0x000fe40001000000 */
[----:B------:R-:W-:Y:S02]  /*0dc0*/  SEL R4, R7, RZ, P2 ;  /* 0x000000ff07047207 */ /* 0x000fe40001000000 */
[----:B------:R-:W-:-:S02]  /*0dd0*/  ISETP.GE.U32.AND P2, PT, R28, 0x21, PT ;  /* 0x000000211c00780c */ /* 0x000fc40003f46070 */
[----:B---3--:R-:W-:Y:S02]  /*0de0*/  SEL R8, R8, RZ, P4 ;  /* 0x000000ff08087207 */ /* 0x008fe40002000000 */
[----:B------:R-:W-:Y:S02]  /*0df0*/  SEL R9, R9, RZ, P4 ;  /* 0x000000ff09097207 */ /* 0x000fe40002000000 */
[----:B------:R-:W-:Y:S02]  /*0e00*/  SEL R10, R10, RZ, P4 ;  /* 0x000000ff0a0a7207 */ /* 0x000fe40002000000 */
[----:B------:R-:W-:Y:S02]  /*0e10*/  SEL R5, R11, RZ, P4 ;  /* 0x000000ff0b057207 */ /* 0x000fe40002000000 */
[----:B------:R-:W-:-:S04]  /*0e20*/  ISETP.GT.AND P4, PT, R3, RZ, !P2 ;  /* 0x000000ff0300720c */ /* 0x000fc80005784270 */
[----:B------:R-:W-:Y:S01]  /*0e30*/  ISETP.LT.AND P4, PT, R18, 0x22080, P4 ;  /* 0x000220801200780c */ /* 0x000fe20002781270 */
[----:B------:R-:W-:Y:S01]  /*0e40*/  FADD R6, R14, R15 ;  /* 0x0000000f0e067221 */ /* 0x000fe20000000000 */
[----:B------:R-:W-:Y:S01]  /*0e50*/  FADD R26, R13, R26 ;  /* 0x0000001a0d1a7221 */ /* 0x000fe20000000000 */
[----:B------:R-:W-:Y:S01]  /*0e60*/  FADD R27, R12, R27 ;  /* 0x0000001b0c1b7221 */ /* 0x000fe20000000000 */
[----:B------:R-:W-:Y:S02]  /*0e70*/  CS2R R12, SRZ ;  /* 0x00000000000c7805 */ /* 0x000fe4000001ff00 */
[----:B------:R-:W-:Y:S01]  /*0e80*/  CS2R R14, SRZ ;  /* 0x00000000000e7805 */ /* 0x000fe2000001ff00 */
[----:B------:R-:W-:-:S06]  /*0e90*/  IMAD.WIDE R28, R29, 0x4, R20 ;  /* 0x000000041d1c7825 */ /* 0x000fcc00078e0214 */
[----:B------:R1:W2:Y:S01]  /*0ea0*/  @P4 LDG.E.128 R12, desc[UR4][R28.64] ;  /* 0x000000041c0c4981 */ /* 0x0002a2000c1e1d00 */
[----:B------:R-:W-:Y:S01]  /*0eb0*/  ISETP.GT.AND P0, PT, R2, -0x1, !P0 ;  /* 0xffffffff0200780c */ /* 0x000fe20004704270 */
[----:B------:R-:W-:-:S03]  /*0ec0*/  VIADD R7, R16, 0x420 ;  /* 0x0000042010077836 */ /* 0x000fc60000000000 */
[----:B------:R-:W-:Y:S02]  /*0ed0*/  ISETP.LT.AND P0, PT, R16, 0x22080, P0 ;  /* 0x000220801000780c */ /* 0x000fe40000701270 */
[----:B------:R-:W-:Y:S01]  /*0ee0*/  ISETP.GT.AND P2, PT, R3, -0x1, !P2 ;  /* 0xffffffff0300780c */ /* 0x000fe20005744270 */
[----:B------:R-:W-:Y:S01]  /*0ef0*/  FADD R25, R25, R8 ;  /* 0x0000000819197221 */ /* 0x000fe20000000000 */
[----:B------:R-:W-:Y:S01]  /*0f00*/  FADD R24, R24, R9 ;  /* 0x0000000918187221 */ /* 0x000fe20000000000 */
[----:B------:R-:W-:Y:S01]  /*0f10*/  FADD R23, R23, R10 ;  /* 0x0000000a17177221 */ /* 0x000fe20000000000 */
[C---:B------:R-:W-:Y:S02]  /*0f20*/  ISETP.LT.AND P2, PT, R18.reuse, 0x22080, P2 ;  /* 0x000220801200780c */ /* 0x040fe40001741270 */
[----:B------:R-:W-:Y:S02]  /*0f30*/  CS2R R8, SRZ ;  /* 0x0000000000087805 */ /* 0x000fe4000001ff00 */
[----:B------:R-:W-:Y:S01]  /*0f40*/  CS2R R10, SRZ ;  /* 0x00000000000a7805 */ /* 0x000fe2000001ff00 */
[----:B-1----:R-:W-:Y:S01]  /*0f50*/  IMAD.WIDE R28, R7, 0x4, R20 ;  /* 0x00000004071c7825 */ /* 0x002fe200078e0214 */
[----:B------:R-:W-:-:S03]  /*0f60*/  ISETP.LT.AND P3, PT, R18, 0x22080, P3 ;  /* 0x000220801200780c */ /* 0x000fc60001f61270 */
[----:B------:R-:W-:Y:S01]  /*0f70*/  FADD R19, R19, R4 ;  /* 0x0000000413137221 */ /* 0x000fe20000000000 */
[----:B------:R-:W-:Y:S01]  /*0f80*/  FADD R22, R22, R5 ;  /* 0x0000000516167221 */ /* 0x000fe20000000000 */
[----:B------:R-:W-:Y:S01]  /*0f90*/  CS2R R4, SRZ ;  /* 0x0000000000047805 */ /* 0x000fe2000001ff00 */
[----:B------:R1:W3:Y:S01]  /*0fa0*/  @P0 LDG.E.128 R8, desc[UR4][R28.64] ;  /* 0x000000041c080981 */ /* 0x0002e2000c1e1d00 */
[----:B--2---:R-:W-:Y:S02]  /*0fb0*/  SEL R13, R13, RZ, P4 ;  /* 0x000000ff0d0d7207 */ /* 0x004fe40002000000 */
[----:B------:R-:W-:-:S03]  /*0fc0*/  SEL R7, R12, RZ, P4 ;  /* 0x000000ff0c077207 */ /* 0x000fc60002000000 */
[----:B------:R-:W-:Y:S01]  /*0fd0*/  FADD R26, R26, R13 ;  /* 0x0000000d1a1a7221 */ /* 0x000fe20000000000 */
[----:B------:R-:W-:Y:S02]  /*0fe0*/  VIADD R13, R16, 0x620 ;  /* 0x00000620100d7836 */ /* 0x000fe40000000000 */
[----:B------:R-:W-:Y:S01]  /*0ff0*/  FADD R18, R6, R7 ;  /* 0x0000000706127221 */ /* 0x000fe20000000000 */
[----:B------:R-:W-:Y:S01]  /*1000*/  CS2R R6, SRZ ;  /* 0x0000000000067805 */ /* 0x000fe2000001ff00 */
[----:B------:R-:W-:-:S05]  /*1010*/  IMAD.WIDE R12, R13, 0x4, R20 ;  /* 0x000000040d0c7825 */ /* 0x000fca00078e0214 */
[----:B------:R2:W4:Y:S01]  /*1020*/  @P2 LDG.E.128 R4, desc[UR4][R12.64] ;  /* 0x000000040c042981 */ /* 0x000522000c1e1d00 */
[----:B------:R-:W-:Y:S02]  /*1030*/  SEL R14, R14, RZ, P4 ;  /* 0x000000ff0e0e7207 */ /* 0x000fe40002000000 */
[----:B------:R-:W-:-:S03]  /*1040*/  ISETP.LT.AND P1, PT, R16, 0x22080, P1 ;  /* 0x000220801000780c */ /* 0x000fc60000f21270 */
[----:B------:R-:W-:Y:S01]  /*1050*/  FADD R27, R27, R14 ;  /* 0x0000000e1b1b7221 */ /* 0x000fe20000000000 */
[----:B------:R-:W-:Y:S01]  /*1060*/  SEL R14, R15, RZ, P4 ;  /* 0x000000ff0f0e7207 */ /* 0x000fe20002000000 */
[----:B-1----:R-:W-:Y:S01]  /*1070*/  VIADD R29, R16, 0x440 ;  /* 0x00000440101d7836 */ /* 0x002fe20000000000 */
[----:B--2---:R-:W-:-:S03]  /*1080*/  CS2R R12, SRZ ;  /* 0x00000000000c7805 */ /* 0x004fc6000001ff00 */
[----:B------:R-:W-:Y:S01]  /*1090*/  FADD R19, R19, R14 ;  /* 0x0000000e13137221 */ /* 0x000fe20000000000 */
[----:B------:R-:W-:Y:S01]  /*10a0*/  CS2R R14, SRZ ;  /* 0x00000000000e7805 */ /* 0x000fe2000001ff00 */
[----:B------:R-:W-:Y:S01]  /*10b0*/  IMAD.WIDE R28, R29, 0x4, R20 ;  /* 0x000000041d1c7825 */ /* 0x000fe200078e0214 */
[----:B---3--:R-:W-:Y:S02]  /*10c0*/  SEL R8, R8, RZ, P0 ;  /* 0x000000ff08087207 */ /* 0x008fe40000000000 */
[----:B------:R-:W-:Y:S02]  /*10d0*/  SEL R9, R9, RZ, P0 ;  /* 0x000000ff09097207 */ /* 0x000fe40000000000 */
[----:B------:R1:W2:Y:S01]  /*10e0*/  @P1 LDG.E.128 R12, desc[UR4][R28.64] ;  /* 0x000000041c0c1981 */ /* 0x0002a2000c1e1d00 */
[----:B------:R-:W-:Y:S01]  /*10f0*/  FADD R25, R25, R8 ;  /* 0x0000000819197221 */ /* 0x000fe20000000000 */
[----:B------:R-:W-:Y:S01]  /*1100*/  SEL R8, R11, RZ, P0 ;  /* 0x000000ff0b087207 */ /* 0x000fe20000000000 */
[----:B------:R-:W-:Y:S01]  /*1110*/  FADD R24, R24, R9 ;  /* 0x0000000918187221 */ /* 0x000fe20000000000 */
[----:B------:R-:W-:Y:S01]  /*1120*/  SEL R10, R10, RZ, P0 ;  /* 0x000000ff0a0a7207 */ /* 0x000fe20000000000 */
[----:B------:R-:W-:-:S02]  /*1130*/  VIADD R9, R16, 0x640 ;  /* 0x0000064010097836 */ /* 0x000fc40000000000 */
[----:B------:R-:W-:Y:S02]  /*1140*/  FADD R22, R22, R8 ;  /* 0x0000000816167221 */ /* 0x000fe40000000000 */
[----:B------:R-:W-:Y:S01]  /*1150*/  FADD R23, R23, R10 ;  /* 0x0000000a17177221 */ /* 0x000fe20000000000 */
[----:B------:R-:W-:Y:S01]  /*1160*/  IMAD.WIDE R20, R9, 0x4, R20 ;  /* 0x0000000409147825 */ /* 0x000fe200078e0214 */
[----:B------:R-:W-:Y:S02]  /*1170*/  CS2R R8, SRZ ;  /* 0x0000000000087805 */ /* 0x000fe4000001ff00 */
[C---:B------:R-:W-:Y:S02]  /*1180*/  ISETP.GT.AND P0, PT, R17.reuse, 0x1f, PT ;  /* 0x0000001f1100780c */ /* 0x040fe40003f04270 */
[----:B------:R-:W-:Y:S02]  /*1190*/  ISETP.GE.AND P4, PT, R17, 0x20, PT ;  /* 0x000000201100780c */ /* 0x000fe40003f86270 */
[----:B----4-:R-:W-:-:S05]  /*11a0*/  SEL R11, R4, RZ, P2 ;  /* 0x000000ff040b7207 */ /* 0x010fca0001000000 */
[----:B------:R-:W-:Y:S01]  /*11b0*/  FADD R18, R18, R11 ;  /* 0x0000000b12127221 */ /* 0x000fe20000000000 */
[----:B------:R-:W-:-:S06]  /*11c0*/  CS2R R10, SRZ ;  /* 0x00000000000a7805 */ /* 0x000fcc000001ff00 */
[----:B------:R-:W3:Y:S01]  /*11d0*/  @P3 LDG.E.128 R8, desc[UR4][R20.64] ;  /* 0x0000000414083981 */ /* 0x000ee2000c1e1d00 */
[----:B------:R-:W-:-:S05]  /*11e0*/  VIADD R4, R17, 0x2 ;  /* 0x0000000211047836 */ /* 0x000fca0000000000 */
[----:B------:R-:W-:-:S05]  /*11f0*/  SEL R4, R4, RZ, !P4 ;  /* 0x000000ff04047207 */ /* 0x000fca0006000000 */
[----:B-1----:R-:W-:Y:S02]  /*1200*/  VIADD R29, R4, 0x22 ;  /* 0x00000022041d7836 */ /* 0x002fe40000000000 */
[----:B------:R-:W-:Y:S01]  /*1210*/  @!P0 IMAD.MOV R29, RZ, RZ, R4 ;  /* 0x000000ffff1d8224 */ /* 0x000fe200078e0204 */
[C---:B------:R-:W-:Y:S01]  /*1220*/  ISETP.GT.AND P0, PT, R2.reuse, 0x1f, PT ;  /* 0x0000001f0200780c */ /* 0x040fe20003f04270 */
[C---:B------:R-:W-:Y:S01]  /*1230*/  VIADD R4, R2.reuse, 0x2 ;  /* 0x0000000202047836 */ /* 0x040fe20000000000 */
[----:B------:R-:W-:Y:S02]  /*1240*/  ISETP.GE.AND P4, PT, R2, 0x20, PT ;  /* 0x000000200200780c */ /* 0x000fe40003f86270 */
[----:B------:R-:W-:Y:S02]  /*1250*/  SEL R28, R5, RZ, P2 ;  /* 0x000000ff051c7207 */ /* 0x000fe40001000000 */
[----:B------:R-:W-:-:S05]  /*1260*/  SEL R5, R4, RZ, !P4 ;  /* 0x000000ff04057207 */ /* 0x000fca0006000000 */
[----:B------:R-:W-:Y:S02]  /*1270*/  VIADD R4, R5, 0x22 ;  /* 0x0000002205047836 */ /* 0x000fe40000000000 */
[----:B------:R-:W-:Y:S02]  /*1280*/  @!P0 IMAD.MOV R4, RZ, RZ, R5 ;  /* 0x000000ffff048224 */ /* 0x000fe400078e0205 */
[----:B------:R-:W-:Y:S01]  /*1290*/  IMAD R5, R17, R2, RZ ;  /* 0x0000000211057224 */ /* 0x000fe200078e02ff */
[----:B------:R-:W-:-:S04]  /*12a0*/  SEL R6, R6, RZ, P2 ;  /* 0x000000ff06067207 */ /* 0x000fc80001000000 */
[----:B------:R-:W-:-:S04]  /*12b0*/  IADD3 R5, R5, -R17, -R2 ;  /* 0x8000001105057210 */ /* 0x000fc80007ffe802 */
[----:B------:R-:W-:Y:S01]  /*12c0*/  IADD3 R5, R29, R5, R4 ;  /* 0x000000051d057210 */ /* 0x000fe20007ffe004 */
[----:B------:R-:W-:Y:S01]  /*12d0*/  FADD R27, R27, R6 ;  /* 0x000000061b1b7221 */ /* 0x000fe20000000000 */
[----:B------:R-:W-:-:S03]  /*12e0*/  IMAD R17, R17, R4, RZ ;  /* 0x0000000411117224 */ /* 0x000fc600078e02ff */
[----:B------:R-:W-:Y:S01]  /*12f0*/  VIADD R6, R5, 0x1 ;  /* 0x0000000105067836 */ /* 0x000fe20000000000 */
[----:B------:R-:W-:Y:S01]  /*1300*/  ISETP.GE.AND P0, PT, R0, 0x20, PT ;  /* 0x000000200000780c */ /* 0x000fe20003f06270 */
[----:B------:R-:W-:Y:S02]  /*1310*/  IMAD R2, R2, R29, R17 ;  /* 0x0000001d02027224 */ /* 0x000fe400078e0211 */
[----:B------:R-:W-:Y:S02]  /*1320*/  VIADD R5, R0, 0x2 ;  /* 0x0000000200057836 */ /* 0x000fe40000000000 */
[----:B------:R-:W-:Y:S01]  /*1330*/  IMAD R29, R29, R4, R6 ;  /* 0x000000041d1d7224 */ /* 0x000fe200078e0206 */
[C---:B------:R-:W-:Y:S01]  /*1340*/  ISETP.GE.AND P4, PT, R3.reuse, 0x20, PT ;  /* 0x000000200300780c */ /* 0x040fe20003f86270 */
[----:B------:R-:W-:Y:S01]  /*1350*/  VIADD R4, R3, 0x2 ;  /* 0x0000000203047836 */ /* 0x000fe20000000000 */
[----:B------:R-:W-:Y:S02]  /*1360*/  SEL R6, R5, RZ, !P0 ;  /* 0x000000ff05067207 */ /* 0x000fe40004000000 */
[----:B------:R-:W-:-:S02]  /*1370*/  ISETP.GT.AND P0, PT, R3, 0x1f, PT ;  /* 0x0000001f0300780c */ /* 0x000fc40003f04270 */
[----:B------:R-:W-:Y:S02]  /*1380*/  SEL R4, R4, RZ, !P4 ;  /* 0x000000ff04047207 */ /* 0x000fe40006000000 */
[C---:B------:R-:W-:Y:S01]  /*1390*/  ISETP.GT.AND P4, PT, R0.reuse, 0x1f, PT ;  /* 0x0000001f0000780c */ /* 0x040fe20003f84270 */
[----:B------:R-:W-:Y:S02]  /*13a0*/  IMAD R17, R0, R3, RZ ;  /* 0x0000000300117224 */ /* 0x000fe400078e02ff */
[----:B------:R-:W-:-:S06]  /*13b0*/  VIADD R5, R4, 0x22 ;  /* 0x0000002204057836 */ /* 0x000fcc0000000000 */
[----:B------:R-:W-:Y:S02]  /*13c0*/  @!P0 IMAD.MOV R5, RZ, RZ, R4 ;  /* 0x000000ffff058224 */ /* 0x000fe400078e0204 */
[----:B------:R-:W-:Y:S02]  /*13d0*/  VIADD R4, R6, 0x22 ;  /* 0x0000002206047836 */ /* 0x000fe40000000000 */
[----:B------:R-:W-:Y:S01]  /*13e0*/  @!P4 IMAD.MOV R4, RZ, RZ, R6 ;  /* 0x000000ffff04c224 */ /* 0x000fe200078e0206 */
[----:B------:R-:W-:-:S04]  /*13f0*/  IADD3 R6, R17, -R0, -R3 ;  /* 0x8000000011067210 */ /* 0x000fc80007ffe803 */
[----:B------:R-:W-:Y:S01]  /*1400*/  IADD3 R6, R4, R6, R5 ;  /* 0x0000000604067210 */ /* 0x000fe20007ffe005 */
[----:B------:R-:W-:-:S04]  /*1410*/  IMAD R0, R0, R5, RZ ;  /* 0x0000000500007224 */ /* 0x000fc800078e02ff */
[----:B------:R-:W-:Y:S02]  /*1420*/  VIADD R6, R6, 0x1 ;  /* 0x0000000106067836 */ /* 0x000fe40000000000 */
[----:B------:R-:W-:Y:S02]  /*1430*/  IMAD.IADD R2, R29, 0x1, -R2 ;  /* 0x000000011d027824 */ /* 0x000fe400078e0a02 */
[----:B------:R-:W-:Y:S02]  /*1440*/  IMAD R0, R3, R4, R0 ;  /* 0x0000000403007224 */ /* 0x000fe400078e0200 */
[----:B------:R-:W-:Y:S01]  /*1450*/  IMAD R5, R4, R5, R6 ;  /* 0x0000000504057224 */ /* 0x000fe200078e0206 */
[----:B------:R-:W-:Y:S02]  /*1460*/  I2FP.F32.S32 R4, R2 ;  /* 0x0000000200047245 */ /* 0x000fe40000201400 */
[----:B------:R-:W-:Y:S01]  /*1470*/  SEL R6, R7, RZ, P2 ;  /* 0x000000ff07067207 */ /* 0x000fe20001000000 */
[----:B------:R-:W-:Y:S01]  /*1480*/  IMAD.IADD R0, R5, 0x1, -R0 ;  /* 0x0000000105007824 */ /* 0x000fe200078e0a00 */
[----:B------:R-:W-:Y:S01]  /*1490*/  FSETP.GT.AND P0, PT, |R4|, 8.50705917302346158658e+37, PT ;  /* 0x7e8000000400780b */ /* 0x000fe20003f04200 */
[----:B------:R-:W1:Y:S03]  /*14a0*/  LDC.64 R2, c[0x0][0x218] ;  /* 0x00008600ff027b82 */ /* 0x000e660000000a00 */
[----:B------:R-:W-:-:S02]  /*14b0*/  I2FP.F32.S32 R0, R0 ;  /* 0x0000000000007245 */ /* 0x000fc40000201400 */
[----:B------:R-:W-:Y:S02]  /*14c0*/  FSETP.GEU.AND P4, PT, |R4|, 1.175494350822287508e-38, PT ;  /* 0x008000000400780b */ /* 0x000fe40003f8e200 */
[----:B------:R-:W-:Y:S02]  /*14d0*/  FSETP.GT.AND P2, PT, |R0|, 8.50705917302346158658e+37, PT ;  /* 0x7e8000000000780b */ /* 0x000fe40003f44200 */
[----:B--2---:R-:W-:Y:S02]  /*14e0*/  SEL R12, R12, RZ, P1 ;  /* 0x000000ff0c0c7207 */ /* 0x004fe40000800000 */
[----:B------:R-:W-:Y:S02]  /*14f0*/  SEL R13, R13, RZ, P1 ;  /* 0x000000ff0d0d7207 */ /* 0x000fe40000800000 */
[----:B------:R-:W-:Y:S02]  /*1500*/  SEL R14, R14, RZ, P1 ;  /* 0x000000ff0e0e7207 */ /* 0x000fe40000800000 */
[----:B------:R-:W-:-:S02]  /*1510*/  SEL R15, R15, RZ, P1 ;  /* 0x000000ff0f0f7207 */ /* 0x000fc40000800000 */
[----:B------:R-:W-:Y:S01]  /*1520*/  FSETP.GEU.AND P1, PT, |R0|, 1.175494350822287508e-38, PT ;  /* 0x008000000000780b */ /* 0x000fe20003f2e200 */
[----:B------:R-:W-:Y:S02]  /*1530*/  @P0 FMUL R4, R4, 0.25 ;  /* 0x3e80000004040820 */ /* 0x000fe40000400000 */
[----:B------:R-:W-:Y:S02]  /*1540*/  @P2 FMUL R0, R0, 0.25 ;  /* 0x3e80000000002820 */ /* 0x000fe40000400000 */
[----:B------:R-:W-:Y:S01]  /*1550*/  @!P4 FMUL R4, R4, 16777216 ;  /* 0x4b8000000404c820 */ /* 0x000fe20000400000 */
[----:B------:R-:W-:Y:S01]  /*1560*/  FADD R25, R25, R12 ;  /* 0x0000000c19197221 */ /* 0x000fe20000000000 */
[----:B------:R-:W-:Y:S02]  /*1570*/  FADD R19, R19, R6 ;  /* 0x0000000613137221 */ /* 0x000fe40000000000 */
[----:B------:R-:W2:Y:S01]  /*1580*/  MUFU.RCP R12, R4 ;  /* 0x00000004000c7308 */ /* 0x000ea20000001000 */
[----:B------:R-:W-:Y:S01]  /*1590*/  FADD R5, R24, R13 ;  /* 0x0000000d18057221 */ /* 0x000fe20000000000 */
[----:B------:R-:W-:-:S02]  /*15a0*/  FADD R6, R23, R14 ;  /* 0x0000000e17067221 */ /* 0x000fc40000000000 */
[----:B------:R-:W-:Y:S01]  /*15b0*/  @!P1 FMUL R0, R0, 16777216 ;  /* 0x4b80000000009820 */ /* 0x000fe20000400000 */
[----:B------:R-:W-:Y:S01]  /*15c0*/  FADD R7, R22, R15 ;  /* 0x0000000f16077221 */ /* 0x000fe20000000000 */
[----:B------:R-:W-:Y:S01]  /*15d0*/  FADD R26, R26, R28 ;  /* 0x0000001c1a1a7221 */ /* 0x000fe20000000000 */
[----:B------:R-:W-:Y:S01]  /*15e0*/  @P0 FMUL R25, R25, 0.25 ;  /* 0x3e80000019190820 */ /* 0x000fe20000400000 */
[----:B------:R-:W-:Y:S01]  /*15f0*/  @P0 FMUL R5, R5, 0.25 ;  /* 0x3e80000005050820 */ /* 0x000fe20000400000 */
[----:B------:R-:W-:Y:S01]  /*1600*/  @P0 FMUL R6, R6, 0.25 ;  /* 0x3e80000006060820 */ /* 0x000fe20000400000 */
[----:B------:R-:W-:Y:S01]  /*1610*/  @P0 FMUL R7, R7, 0.25 ;  /* 0x3e80000007070820 */ /* 0x000fe20000400000 */
[----:B------:R-:W4:Y:S01]  /*1620*/  MUFU.RCP R0, R0 ;  /* 0x0000000000007308 */ /* 0x000f220000001000 */
[----:B------:R-:W-:Y:S01]  /*1630*/  @!P4 FMUL R25, R25, 16777216 ;  /* 0x4b8000001919c820 */ /* 0x000fe20000400000 */
[----:B------:R-:W-:Y:S01]  /*1640*/  @!P4 FMUL R5, R5, 16777216 ;  /* 0x4b8000000505c820 */ /* 0x000fe20000400000 */
[----:B------:R-:W-:Y:S01]  /*1650*/  @!P4 FMUL R6, R6, 16777216 ;  /* 0x4b8000000606c820 */ /* 0x000fe20000400000 */
[----:B------:R-:W-:Y:S01]  /*1660*/  @!P4 FMUL R7, R7, 16777216 ;  /* 0x4b8000000707c820 */ /* 0x000fe20000400000 */
[----:B-1----:R-:W-:-:S04]  /*1670*/  IMAD.WIDE R2, R16, 0x4, R2 ;  /* 0x0000000410027825 */ /* 0x002fc800078e0202 */
[C---:B--2---:R-:W-:Y:S01]  /*1680*/  FMUL R4, R12.reuse, R25 ;  /* 0x000000190c047220 */ /* 0x044fe20000400000 */
[C---:B------:R-:W-:Y:S01]  /*1690*/  FMUL R5, R12.reuse, R5 ;  /* 0x000000050c057220 */ /* 0x040fe20000400000 */
[C---:B------:R-:W-:Y:S01]  /*16a0*/  FMUL R6, R12.reuse, R6 ;  /* 0x000000060c067220 */ /* 0x040fe20000400000 */
[----:B------:R-:W-:-:S05]  /*16b0*/  FMUL R7, R12, R7 ;  /* 0x000000070c077220 */ /* 0x000fca0000400000 */
[----:B------:R1:W-:Y:S01]  /*16c0*/  @!P6 STG.E.128 desc[UR4][R2.64], R4 ;  /* 0x000000040200e986 */ /* 0x0003e2000c101d04 */
[----:B---3--:R-:W-:Y:S02]  /*16d0*/  SEL R13, R8, RZ, P3 ;  /* 0x000000ff080d7207 */ /* 0x008fe40001800000 */
[----:B------:R-:W-:Y:S02]  /*16e0*/  SEL R9, R9, RZ, P3 ;  /* 0x000000ff09097207 */ /* 0x000fe40001800000 */
[----:B------:R-:W-:Y:S02]  /*16f0*/  SEL R10, R10, RZ, P3 ;  /* 0x000000ff0a0a7207 */ /* 0x000fe40001800000 */
[----:B------:R-:W-:Y:S01]  /*1700*/  SEL R8, R11, RZ, P3 ;  /* 0x000000ff0b087207 */ /* 0x000fe20001800000 */
[----:B------:R-:W-:Y:S01]  /*1710*/  FADD R13, R18, R13 ;  /* 0x0000000d120d7221 */ /* 0x000fe20000000000 */
[----:B------:R-:W-:Y:S01]  /*1720*/  FADD R9, R26, R9 ;  /* 0x000000091a097221 */ /* 0x000fe20000000000 */
[----:B------:R-:W-:-:S02]  /*1730*/  FADD R10, R27, R10 ;  /* 0x0000000a1b0a7221 */ /* 0x000fc40000000000 */
[----:B------:R-:W-:Y:S01]  /*1740*/  FADD R8, R19, R8 ;  /* 0x0000000813087221 */ /* 0x000fe20000000000 */
[----:B------:R-:W-:Y:S01]  /*1750*/  @P2 FMUL R13, R13, 0.25 ;  /* 0x3e8000000d0d2820 */ /* 0x000fe20000400000 */
[----:B------:R-:W-:Y:S01]  /*1760*/  @P2 FMUL R9, R9, 0.25 ;  /* 0x3e80000009092820 */ /* 0x000fe20000400000 */
[----:B------:R-:W-:Y:S01]  /*1770*/  @P2 FMUL R10, R10, 0.25 ;  /* 0x3e8000000a0a2820 */ /* 0x000fe20000400000 */
[----:B------:R-:W-:Y:S01]  /*1780*/  @P2 FMUL R8, R8, 0.25 ;  /* 0x3e80000008082820 */ /* 0x000fe20000400000 */
[----:B------:R-:W-:Y:S01]  /*1790*/  @!P1 FMUL R13, R13, 16777216 ;  /* 0x4b8000000d0d9820 */ /* 0x000fe20000400000 */
[----:B------:R-:W-:Y:S01]  /*17a0*/  @!P1 FMUL R9, R9, 16777216 ;  /* 0x4b80000009099820 */ /* 0x000fe20000400000 */
[----:B------:R-:W-:Y:S01]  /*17b0*/  @!P1 FMUL R10, R10, 16777216 ;  /* 0x4b8000000a0a9820 */ /* 0x000fe20000400000 */
[----:B------:R-:W-:Y:S01]  /*17c0*/  @!P1 FMUL R8, R8, 16777216 ;  /* 0x4b80000008089820 */ /* 0x000fe20000400000 */
[C---:B----4-:R-:W-:Y:S01]  /*17d0*/  FMUL R12, R0.reuse, R13 ;  /* 0x0000000d000c7220 */ /* 0x050fe20000400000 */
[C---:B------:R-:W-:Y:S01]  /*17e0*/  FMUL R13, R0.reuse, R9 ;  /* 0x00000009000d7220 */ /* 0x040fe20000400000 */
[C---:B------:R-:W-:Y:S01]  /*17f0*/  FMUL R14, R0.reuse, R10 ;  /* 0x0000000a000e7220 */ /* 0x040fe20000400000 */
[----:B------:R-:W-:Y:S01]  /*1800*/  FMUL R15, R0, R8 ;  /* 0x00000008000f7220 */ /* 0x000fe20000400000 */
[----:B-1----:R-:W-:Y:S06]  /*1810*/  @P5 EXIT ;  /* 0x000000000000594d */ /* 0x002fec0003800000 */
[----:B------:R-:W-:Y:S01]  /*1820*/  STG.E.128 desc[UR4][R2.64+0x800], R12 ;  /* 0x0008000c02007986 */ /* 0x000fe2000c101d04 */
[----:B------:R-:W-:Y:S05]  /*1830*/  EXIT ;  /* 0x000000000000794d */ /* 0x000fea0003800000 */
.L_x_0:
[----:B------:R-:W-:-:S00]  /*1840*/  BRA `(.L_x_0) ;  /* 0xfffffffc00fc7947 */ /* 0x000fc0000383ffff */
[----:B------:R-:W-:-:S00]  /*1850*/  NOP ;  /* 0x0000000000007918 */ /* 0x000fc00000000000 */
        /* <DEDUP_REMOVED lines=10> */
.L_x_1:


//--------------------- .nv.constant0.triton_poi_fused_avg_pool2d_9 --------------------------
	.section	.nv.constant0.triton_poi_fused_avg_pool2d_9,"a",@progbits
	.sectionflags	@""
	.align	4
.nv.constant0.triton_poi_fused_avg_pool2d_9:
	.zero		548
